//
// Generated by NVIDIA NVVM Compiler
//
// Compiler Build ID: CL-36424714
// Cuda compilation tools, release 13.0, V13.0.88
// Based on NVVM 20.0.0
//

.version 9.0
.target sm_100
.address_size 64

	// .globl	_Z16printThreadIndexPiii
.extern .func  (.param .b32 func_retval0) vprintf
(
	.param .b64 vprintf_param_0,
	.param .b64 vprintf_param_1
)
;
.global .align 1 .b8 $str[81] = {116, 104, 114, 101, 97, 100, 95, 105, 100, 40, 37, 100, 44, 32, 37, 100, 41, 32, 98, 108, 111, 99, 107, 95, 105, 100, 40, 37, 100, 44, 32, 37, 100, 41, 32, 99, 111, 114, 114, 100, 105, 110, 97, 116, 101, 40, 37, 100, 44, 32, 37, 100, 41, 32, 103, 108, 111, 98, 97, 108, 32, 105, 110, 100, 101, 120, 58, 37, 50, 100, 32, 105, 118, 97, 108, 58, 37, 50, 100, 10};

.visible .entry _Z16printThreadIndexPiii(
	.param .u64 .ptr .align 1 _Z16printThreadIndexPiii_param_0,
	.param .u32 _Z16printThreadIndexPiii_param_1,
	.param .u32 _Z16printThreadIndexPiii_param_2
)
{
	.local .align 16 .b8 	__local_depot0[32];
	.reg .b64 	%SP;
	.reg .b64 	%SPL;
	.reg .b32 	%r<14>;
	.reg .b64 	%rd<9>;

	mov.u64 	%SPL, __local_depot0;
	cvta.local.u64 	%SP, %SPL;
	ld.param.u64 	%rd1, [_Z16printThreadIndexPiii_param_0];
	ld.param.u32 	%r1, [_Z16printThreadIndexPiii_param_1];
	cvta.to.global.u64 	%rd2, %rd1;
	add.u64 	%rd3, %SP, 0;
	add.u64 	%rd4, %SPL, 0;
	mov.u32 	%r2, %tid.x;
	mov.u32 	%r3, %ctaid.x;
	mov.u32 	%r4, %ntid.x;
	mad.lo.s32 	%r5, %r3, %r4, %r2;
	mov.u32 	%r6, %tid.y;
	mov.u32 	%r7, %ctaid.y;
	mov.u32 	%r8, %ntid.y;
	mad.lo.s32 	%r9, %r7, %r8, %r6;
	mad.lo.s32 	%r10, %r1, %r9, %r5;
	mul.wide.u32 	%rd5, %r10, 4;
	add.s64 	%rd6, %rd2, %rd5;
	ld.global.u32 	%r11, [%rd6];
	st.local.v4.u32 	[%rd4], {%r2, %r6, %r3, %r7};
	st.local.v4.u32 	[%rd4+16], {%r5, %r9, %r10, %r11};
	mov.u64 	%rd7, $str;
	cvta.global.u64 	%rd8, %rd7;
	{ // callseq 0, 0
	.param .b64 param0;
	st.param.b64 	[param0], %rd8;
	.param .b64 param1;
	st.param.b64 	[param1], %rd3;
	.param .b32 retval0;
	call.uni (retval0), 
	vprintf, 
	(
	param0, 
	param1
	);
	ld.param.b32 	%r12, [retval0];
	} // callseq 0
	ret;

}


// ===== COMPILED SASS (sm_100) =====

	.target	sm_100

	.elftype	@"ET_EXEC"


//--------------------- .note.nv.tkinfo           --------------------------
	.section	.note.nv.tkinfo,"",@"SHT_NOTE"
	.sectionflags	@"SHF_NOTE_NV_TKINFO"
	.tkinfo
        /*0018*/ 	.word	0x00000002
        /*0030*/ 	.string	""
        /*0030*/ 	.string	"ptxas"
        /*0030*/ 	.string	"Cuda compilation tools, release 13.0, V13.0.88"
        /*0030*/ 	.string	"Build cuda_13.0.r13.0/compiler.36424714_0"
        /*0030*/ 	.string	"-arch sm_100 -m 64 "



//--------------------- .note.nv.cuinfo           --------------------------
	.section	.note.nv.cuinfo,"",@"SHT_NOTE"
	.sectionflags	@"SHF_NOTE_NV_CUINFO"
        /*0018*/ 	.short	0x0002
        /*001a*/ 	.short	0x0064
        /*001c*/ 	.short	0x0082
	.zero		2


//--------------------- .nv.info                  --------------------------
	.section	.nv.info,"",@"SHT_CUDA_INFO"
	.align	4


	//----- nvinfo : EIATTR_REGCOUNT
	.align		4
        /*0000*/ 	.byte	0x04, 0x2f
        /*0002*/ 	.short	(.L_2 - .L_1)
	.align		4
.L_1:
        /*0004*/ 	.word	index@(_Z16printThreadIndexPiii)
        /*0008*/ 	.word	0x00000018


	//----- nvinfo : EIATTR_FRAME_SIZE
	.align		4
.L_2:
        /*000c*/ 	.byte	0x04, 0x11
        /*000e*/ 	.short	(.L_4 - .L_3)
	.align		4
.L_3:
        /*0010*/ 	.word	index@(_Z16printThreadIndexPiii)
        /*0014*/ 	.word	0x00000020


	//----- nvinfo : EIATTR_MIN_STACK_SIZE
	.align		4
.L_4:
        /*0018*/ 	.byte	0x04, 0x12
        /*001a*/ 	.short	(.L_6 - .L_5)
	.align		4
.L_5:
        /*001c*/ 	.word	index@(_Z16printThreadIndexPiii)
        /*0020*/ 	.word	0x00000020
.L_6:


//--------------------- .nv.compat                --------------------------
	.section	.nv.compat,"",@"SHT_CUDA_COMPAT_INFO"
	.align	4
        /*0000*/ 	.byte	0x02, 0x09, 0x00, 0x00, 0x02, 0x02, 0x01, 0x00, 0x02, 0x05, 0x05, 0x00, 0x03, 0x07, 0x01, 0x01
        /*0010*/ 	.byte	0x02, 0x03, 0x00, 0x00, 0x02, 0x06, 0x01, 0x00, 0x04, 0x0b, 0x08, 0x00, 0x09, 0x00, 0x00, 0x00
        /*0020*/ 	.byte	0x00, 0x00, 0x00, 0x00


//--------------------- .nv.info._Z16printThreadIndexPiii --------------------------
	.section	.nv.info._Z16printThreadIndexPiii,"",@"SHT_CUDA_INFO"
	.sectionflags	@""
	.align	4


	//----- nvinfo : EIATTR_CUDA_API_VERSION
	.align		4
        /*0000*/ 	.byte	0x04, 0x37
        /*0002*/ 	.short	(.L_8 - .L_7)
.L_7:
        /*0004*/ 	.word	0x00000082


	//----- nvinfo : EIATTR_KPARAM_INFO
	.align		4
.L_8:
        /*0008*/ 	.byte	0x04, 0x17
        /*000a*/ 	.short	(.L_10 - .L_9)
.L_9:
        /*000c*/ 	.word	0x00000000
        /*0010*/ 	.short	0x0002
        /*0012*/ 	.short	0x000c
        /*0014*/ 	.byte	0x00, 0xf0, 0x11, 0x00


	//----- nvinfo : EIATTR_KPARAM_INFO
	.align		4
.L_10:
        /*0018*/ 	.byte	0x04, 0x17
        /*001a*/ 	.short	(.L_12 - .L_11)
.L_11:
        /*001c*/ 	.word	0x00000000
        /*0020*/ 	.short	0x0001
        /*0022*/ 	.short	0x0008
        /*0024*/ 	.byte	0x00, 0xf0, 0x11, 0x00


	//----- nvinfo : EIATTR_KPARAM_INFO
	.align		4
.L_12:
        /*0028*/ 	.byte	0x04, 0x17
        /*002a*/ 	.short	(.L_14 - .L_13)
.L_13:
        /*002c*/ 	.word	0x00000000
        /*0030*/ 	.short	0x0000
        /*0032*/ 	.short	0x0000
        /*0034*/ 	.byte	0x00, 0xf5, 0x21, 0x00


	//----- nvinfo : EIATTR_SPARSE_MMA_MASK
	.align		4
.L_14:
        /*0038*/ 	.byte	0x03, 0x50
        /*003a*/ 	.short	0x0000


	//----- nvinfo : EIATTR_MAXREG_COUNT
	.align		4
        /*003c*/ 	.byte	0x03, 0x1b
        /*003e*/ 	.short	0x00ff


	//----- nvinfo : EIATTR_EXTERNS
	.align		4
        /*0040*/ 	.byte	0x04, 0x0f
        /*0042*/ 	.short	(.L_16 - .L_15)


	//   ....[0]....
	.align		4
.L_15:
        /*0044*/ 	.word	index@(vprintf)


	//----- nvinfo : EIATTR_MERCURY_ISA_VERSION
	.align		4
.L_16:
        /*0048*/ 	.byte	0x03, 0x5f
        /*004a*/ 	.short	0x0101


	//----- nvinfo : EIATTR_VRC_CTA_INIT_COUNT
	.align		4
        /*004c*/ 	.byte	0x02, 0x4a
	.zero		1
	.zero		1


	//----- nvinfo : EIATTR_SYSCALL_OFFSETS
	.align		4
        /*0050*/ 	.byte	0x04, 0x46
        /*0052*/ 	.short	(.L_18 - .L_17)


	//   ....[0]....
.L_17:
        /*0054*/ 	.word	0x000001c0


	//----- nvinfo : EIATTR_EXIT_INSTR_OFFSETS
	.align		4
.L_18:
        /*0058*/ 	.byte	0x04, 0x1c
        /*005a*/ 	.short	(.L_20 - .L_19)


	//   ....[0]....
.L_19:
        /*005c*/ 	.word	0x000001d0


	//----- nvinfo : EIATTR_CBANK_PARAM_SIZE
	.align		4
.L_20:
        /*0060*/ 	.byte	0x03, 0x19
        /*0062*/ 	.short	0x0010


	//----- nvinfo : EIATTR_PARAM_CBANK
	.align		4
        /*0064*/ 	.byte	0x04, 0x0a
        /*0066*/ 	.short	(.L_22 - .L_21)
	.align		4
.L_21:
        /*0068*/ 	.word	index@(.nv.constant0._Z16printThreadIndexPiii)
        /*006c*/ 	.short	0x0380
        /*006e*/ 	.short	0x0010


	//----- nvinfo : EIATTR_SW_WAR
	.align		4
.L_22:
        /*0070*/ 	.byte	0x04, 0x36
        /*0072*/ 	.short	(.L_24 - .L_23)
.L_23:
        /*0074*/ 	.word	0x00000008
.L_24:


//--------------------- .nv.callgraph             --------------------------
	.section	.nv.callgraph,"",@"SHT_CUDA_CALLGRAPH"
	.align	4
	.sectionentsize	8
	.align		4
        /*0000*/ 	.word	0x00000000
	.align		4
        /*0004*/ 	.word	0xffffffff
	.align		4
        /*0008*/ 	.word	index@(_Z16printThreadIndexPiii)
	.align		4
        /*000c*/ 	.word	index@(vprintf)
	.align		4
        /*0010*/ 	.word	0x00000000
	.align		4
        /*0014*/ 	.word	0xfffffffe
	.align		4
        /*0018*/ 	.word	0x00000000
	.align		4
        /*001c*/ 	.word	0xfffffffd
	.align		4
        /*0020*/ 	.word	0x00000000
	.align		4
        /*0024*/ 	.word	0xfffffffc


//--------------------- .nv.constant4             --------------------------
	.section	.nv.constant4,"a",@progbits
	.align	8
	.align		8
.nv.constant4:
        /*0000*/ 	.dword	vprintf
	.align		8
        /*0008*/ 	.dword	$str


//--------------------- .text._Z16printThreadIndexPiii --------------------------
	.section	.text._Z16printThreadIndexPiii,"ax",@progbits
	.align	128
        .global         _Z16printThreadIndexPiii
        .type           _Z16printThreadIndexPiii,@function
        .size           _Z16printThreadIndexPiii,(.L_x_2 - _Z16printThreadIndexPiii)
        .other          _Z16printThreadIndexPiii,@"STO_CUDA_ENTRY STV_DEFAULT"
_Z16printThreadIndexPiii:
.text._Z16printThreadIndexPiii:
[----:B------:R-:W0:Y:S01]  /*0000*/  LDC R1, c[0x0][0x37c] ;  /* 0x0000df00ff017b82 */ /* 0x000e220000000800 */
[----:B------:R-:W1:Y:S01]  /*0010*/  S2R R16, SR_TID.X ;  /* 0x0000000000107919 */ /* 0x000e620000002100 */
[----:B------:R-:W2:Y:S06]  /*0020*/  LDCU UR6, c[0x0][0x2fc] ;  /* 0x00005f80ff0677ac */ /* 0x000eac0008000800 */
[----:B------:R-:W3:Y:S01]  /*0030*/  LDC.64 R2, c[0x0][0x380] ;  /* 0x0000e000ff027b82 */ /* 0x000ee20000000a00 */
[----:B0-----:R-:W-:Y:S01]  /*0040*/  IADD3 R1, PT, PT, R1, -0x20, RZ ;  /* 0xffffffe001017810 */ /* 0x001fe20007ffe0ff */
[----:B------:R-:W1:Y:S01]  /*0050*/  S2R R18, SR_CTAID.X ;  /* 0x0000000000127919 */ /* 0x000e620000002500 */
[----:B------:R-:W1:Y:S01]  /*0060*/  LDCU UR7, c[0x0][0x360] ;  /* 0x00006c00ff0777ac */ /* 0x000e620008000800 */
[----:B------:R-:W0:Y:S01]  /*0070*/  S2R R17, SR_TID.Y ;  /* 0x0000000000117919 */ /* 0x000e220000002200 */
[----:B------:R-:W0:Y:S01]  /*0080*/  LDCU UR8, c[0x0][0x364] ;  /* 0x00006c80ff0877ac */ /* 0x000e220008000800 */
[----:B------:R-:W0:Y:S01]  /*0090*/  S2R R19, SR_CTAID.Y ;  /* 0x0000000000137919 */ /* 0x000e220000002600 */
[----:B------:R-:W4:Y:S01]  /*00a0*/  LDCU UR9, c[0x0][0x388] ;  /* 0x00007100ff0977ac */ /* 0x000f220008000800 */
[----:B------:R-:W5:Y:S01]  /*00b0*/  LDCU.64 UR4, c[0x0][0x358] ;  /* 0x00006b00ff0477ac */ /* 0x000f620008000a00 */
[----:B-1----:R-:W-:-:S02]  /*00c0*/  IMAD R8, R18, UR7, R16 ;  /* 0x0000000712087c24 */ /* 0x002fc4000f8e0210 */
[----:B0-----:R-:W-:-:S04]  /*00d0*/  IMAD R9, R19, UR8, R17 ;  /* 0x0000000813097c24 */ /* 0x001fc8000f8e0211 */
[----:B----4-:R-:W-:Y:S01]  /*00e0*/  IMAD R10, R9, UR9, R8 ;  /* 0x00000009090a7c24 */ /* 0x010fe2000f8e0208 */
[----:B------:R-:W-:Y:S01]  /*00f0*/  MOV R0, 0x0 ;  /* 0x0000000000007802 */ /* 0x000fe20000000f00 */
[----:B------:R0:W-:Y:S01]  /*0100*/  STL.128 [R1], R16 ;  /* 0x0000001001007387 */ /* 0x0001e20000100c00 */
[----:B------:R-:W1:Y:S01]  /*0110*/  LDCU.64 UR8, c[0x4][0x8] ;  /* 0x01000100ff0877ac */ /* 0x000e620008000a00 */
[----:B---3--:R-:W-:-:S05]  /*0120*/  IMAD.WIDE.U32 R2, R10, 0x4, R2 ;  /* 0x000000040a027825 */ /* 0x008fca00078e0002 */
[----:B-----5:R-:W3:Y:S01]  /*0130*/  LDG.E R11, desc[UR4][R2.64] ;  /* 0x00000004020b7981 */ /* 0x020ee2000c1e1900 */
[----:B------:R-:W4:Y:S01]  /*0140*/  LDCU UR4, c[0x0][0x2f8] ;  /* 0x00005f00ff0477ac */ /* 0x000f220008000800 */
[----:B------:R0:W0:Y:S01]  /*0150*/  LDC.64 R12, c[0x4][R0] ;  /* 0x01000000000c7b82 */ /* 0x0000220000000a00 */
[----:B-1----:R-:W-:Y:S02]  /*0160*/  MOV R4, UR8 ;  /* 0x0000000800047c02 */ /* 0x002fe40008000f00 */
[----:B------:R-:W-:Y:S02]  /*0170*/  MOV R5, UR9 ;  /* 0x0000000900057c02 */ /* 0x000fe40008000f00 */
[----:B----4-:R-:W-:-:S04]  /*0180*/  IADD3 R6, P0, PT, R1, UR4, RZ ;  /* 0x0000000401067c10 */ /* 0x010fc8000ff1e0ff */
[----:B--2---:R-:W-:Y:S01]  /*0190*/  IADD3.X R7, PT, PT, RZ, UR6, RZ, P0, !PT ;  /* 0x00000006ff077c10 */ /* 0x004fe200087fe4ff */
[----:B0--3--:R1:W-:Y:S08]  /*01a0*/  STL.128 [R1+0x10], R8 ;  /* 0x0000100801007387 */ /* 0x0093f00000100c00 */
[----:B------:R-:W-:-:S07]  /*01b0*/  LEPC R20, `(.L_x_0) ;  /* 0x000000001014794e */ /* 0x000fce0000000000 */
[----:B-1----:R-:W-:Y:S05]  /*01c0*/  CALL.ABS.NOINC R12 ;  /* 0x000000000c007343 */ /* 0x002fea0003c00000 */
.L_x_0:
[----:B------:R-:W-:Y:S05]  /*01d0*/  EXIT ;  /* 0x000000000000794d */ /* 0x000fea0003800000 */
.L_x_1:
[----:B------:R-:W-:-:S00]  /*01e0*/  BRA `(.L_x_1) ;  /* 0xfffffffc00fc7947 */ /* 0x000fc0000383ffff */
[----:B------:R-:W-:-:S00]  /*01f0*/  NOP ;  /* 0x0000000000007918 */ /* 0x000fc00000000000 */
        /* <DEDUP_REMOVED lines=8> */
.L_x_2:


//--------------------- .nv.global.init           --------------------------
	.section	.nv.global.init,"aw",@progbits
.nv.global.init:
	.type		$str,@object
	.size		$str,(.L_0 - $str)
$str:
        /*0000*/ 	.byte	0x74, 0x68, 0x72, 0x65, 0x61, 0x64, 0x5f, 0x69, 0x64, 0x28, 0x25, 0x64, 0x2c, 0x20, 0x25, 0x64
        /*0010*/ 	.byte	0x29, 0x20, 0x62, 0x6c, 0x6f, 0x63, 0x6b, 0x5f, 0x69, 0x64, 0x28, 0x25, 0x64, 0x2c, 0x20, 0x25
        /*0020*/ 	.byte	0x64, 0x29, 0x20, 0x63, 0x6f, 0x72, 0x72, 0x64, 0x69, 0x6e, 0x61, 0x74, 0x65, 0x28, 0x25, 0x64
        /*0030*/ 	.byte	0x2c, 0x20, 0x25, 0x64, 0x29, 0x20, 0x67, 0x6c, 0x6f, 0x62, 0x61, 0x6c, 0x20, 0x69, 0x6e, 0x64
        /*0040*/ 	.byte	0x65, 0x78, 0x3a, 0x25, 0x32, 0x64, 0x20, 0x69, 0x76, 0x61, 0x6c, 0x3a, 0x25, 0x32, 0x64, 0x0a
        /*0050*/ 	.byte	0x00
.L_0:


//--------------------- .nv.shared.reserved.0     --------------------------
	.section	.nv.shared.reserved.0,"aw",@nobits
	.weak		__nv_reservedSMEM_offset_0_alias
	.size		__nv_reservedSMEM_offset_0_alias, 0, 64
	.other		__nv_reservedSMEM_offset_0_alias,@"STO_CUDA_RESERVED_SHARED STV_DEFAULT"
__nv_reservedSMEM_offset_0_alias:
	.zero		0
	.zero		64


//--------------------- .nv.constant0._Z16printThreadIndexPiii --------------------------
	.section	.nv.constant0._Z16printThreadIndexPiii,"a",@progbits
	.sectionflags	@""
	.align	4
.nv.constant0._Z16printThreadIndexPiii:
	.zero		912


//--------------------- SYMBOLS --------------------------

	.type		.nv.reservedSmem.offset0,@object
	.size		.nv.reservedSmem.offset0,0x4
	.type		vprintf,@function
